//
// Generated by NVIDIA NVVM Compiler
//
// Compiler Build ID: CL-36424714
// Cuda compilation tools, release 13.0, V13.0.88
// Based on NVVM 20.0.0
//

.version 9.0
.target sm_100
.address_size 64

	// .globl	_Z15spmv_csr_kernelPiS_PfS0_S0_i

.visible .entry _Z15spmv_csr_kernelPiS_PfS0_S0_i(
	.param .u64 .ptr .align 1 _Z15spmv_csr_kernelPiS_PfS0_S0_i_param_0,
	.param .u64 .ptr .align 1 _Z15spmv_csr_kernelPiS_PfS0_S0_i_param_1,
	.param .u64 .ptr .align 1 _Z15spmv_csr_kernelPiS_PfS0_S0_i_param_2,
	.param .u64 .ptr .align 1 _Z15spmv_csr_kernelPiS_PfS0_S0_i_param_3,
	.param .u64 .ptr .align 1 _Z15spmv_csr_kernelPiS_PfS0_S0_i_param_4,
	.param .u32 _Z15spmv_csr_kernelPiS_PfS0_S0_i_param_5
)
{
	.reg .pred 	%p<11>;
	.reg .b32 	%r<65>;
	.reg .b32 	%f<112>;
	.reg .b64 	%rd<87>;

	ld.param.u64 	%rd6, [_Z15spmv_csr_kernelPiS_PfS0_S0_i_param_0];
	ld.param.u64 	%rd8, [_Z15spmv_csr_kernelPiS_PfS0_S0_i_param_1];
	ld.param.u64 	%rd9, [_Z15spmv_csr_kernelPiS_PfS0_S0_i_param_2];
	ld.param.u64 	%rd10, [_Z15spmv_csr_kernelPiS_PfS0_S0_i_param_3];
	ld.param.u64 	%rd7, [_Z15spmv_csr_kernelPiS_PfS0_S0_i_param_4];
	ld.param.u32 	%r23, [_Z15spmv_csr_kernelPiS_PfS0_S0_i_param_5];
	cvta.to.global.u64 	%rd1, %rd10;
	cvta.to.global.u64 	%rd2, %rd8;
	cvta.to.global.u64 	%rd3, %rd9;
	mov.u32 	%r24, %tid.x;
	mov.u32 	%r25, %ctaid.x;
	mov.u32 	%r26, %ntid.x;
	mad.lo.s32 	%r1, %r25, %r26, %r24;
	setp.ge.s32 	%p1, %r1, %r23;
	@%p1 bra 	$L__BB0_15;
	cvta.to.global.u64 	%rd11, %rd6;
	mul.wide.s32 	%rd12, %r1, 4;
	add.s64 	%rd13, %rd11, %rd12;
	ld.global.u32 	%r60, [%rd13];
	ld.global.u32 	%r3, [%rd13+4];
	setp.ge.s32 	%p2, %r60, %r3;
	mov.f32 	%f111, 0f00000000;
	@%p2 bra 	$L__BB0_14;
	sub.s32 	%r4, %r3, %r60;
	and.b32  	%r5, %r4, 15;
	sub.s32 	%r27, %r60, %r3;
	setp.gt.u32 	%p3, %r27, -16;
	mov.f32 	%f111, 0f00000000;
	@%p3 bra 	$L__BB0_5;
	and.b32  	%r28, %r4, -16;
	neg.s32 	%r58, %r28;
	add.s64 	%rd4, %rd3, 32;
	add.s64 	%rd5, %rd2, 32;
	mov.f32 	%f111, 0f00000000;
$L__BB0_4:
	.pragma "nounroll";
	mul.wide.s32 	%rd14, %r60, 4;
	add.s64 	%rd15, %rd4, %rd14;
	add.s64 	%rd16, %rd5, %rd14;
	ld.global.f32 	%f18, [%rd15+-32];
	ld.global.u32 	%r29, [%rd16+-32];
	mul.wide.s32 	%rd17, %r29, 4;
	add.s64 	%rd18, %rd1, %rd17;
	ld.global.f32 	%f19, [%rd18];
	fma.rn.f32 	%f20, %f18, %f19, %f111;
	ld.global.f32 	%f21, [%rd15+-28];
	ld.global.u32 	%r30, [%rd16+-28];
	mul.wide.s32 	%rd19, %r30, 4;
	add.s64 	%rd20, %rd1, %rd19;
	ld.global.f32 	%f22, [%rd20];
	fma.rn.f32 	%f23, %f21, %f22, %f20;
	ld.global.f32 	%f24, [%rd15+-24];
	ld.global.u32 	%r31, [%rd16+-24];
	mul.wide.s32 	%rd21, %r31, 4;
	add.s64 	%rd22, %rd1, %rd21;
	ld.global.f32 	%f25, [%rd22];
	fma.rn.f32 	%f26, %f24, %f25, %f23;
	ld.global.f32 	%f27, [%rd15+-20];
	ld.global.u32 	%r32, [%rd16+-20];
	mul.wide.s32 	%rd23, %r32, 4;
	add.s64 	%rd24, %rd1, %rd23;
	ld.global.f32 	%f28, [%rd24];
	fma.rn.f32 	%f29, %f27, %f28, %f26;
	ld.global.f32 	%f30, [%rd15+-16];
	ld.global.u32 	%r33, [%rd16+-16];
	mul.wide.s32 	%rd25, %r33, 4;
	add.s64 	%rd26, %rd1, %rd25;
	ld.global.f32 	%f31, [%rd26];
	fma.rn.f32 	%f32, %f30, %f31, %f29;
	ld.global.f32 	%f33, [%rd15+-12];
	ld.global.u32 	%r34, [%rd16+-12];
	mul.wide.s32 	%rd27, %r34, 4;
	add.s64 	%rd28, %rd1, %rd27;
	ld.global.f32 	%f34, [%rd28];
	fma.rn.f32 	%f35, %f33, %f34, %f32;
	ld.global.f32 	%f36, [%rd15+-8];
	ld.global.u32 	%r35, [%rd16+-8];
	mul.wide.s32 	%rd29, %r35, 4;
	add.s64 	%rd30, %rd1, %rd29;
	ld.global.f32 	%f37, [%rd30];
	fma.rn.f32 	%f38, %f36, %f37, %f35;
	ld.global.f32 	%f39, [%rd15+-4];
	ld.global.u32 	%r36, [%rd16+-4];
	mul.wide.s32 	%rd31, %r36, 4;
	add.s64 	%rd32, %rd1, %rd31;
	ld.global.f32 	%f40, [%rd32];
	fma.rn.f32 	%f41, %f39, %f40, %f38;
	ld.global.f32 	%f42, [%rd15];
	ld.global.u32 	%r37, [%rd16];
	mul.wide.s32 	%rd33, %r37, 4;
	add.s64 	%rd34, %rd1, %rd33;
	ld.global.f32 	%f43, [%rd34];
	fma.rn.f32 	%f44, %f42, %f43, %f41;
	ld.global.f32 	%f45, [%rd15+4];
	ld.global.u32 	%r38, [%rd16+4];
	mul.wide.s32 	%rd35, %r38, 4;
	add.s64 	%rd36, %rd1, %rd35;
	ld.global.f32 	%f46, [%rd36];
	fma.rn.f32 	%f47, %f45, %f46, %f44;
	ld.global.f32 	%f48, [%rd15+8];
	ld.global.u32 	%r39, [%rd16+8];
	mul.wide.s32 	%rd37, %r39, 4;
	add.s64 	%rd38, %rd1, %rd37;
	ld.global.f32 	%f49, [%rd38];
	fma.rn.f32 	%f50, %f48, %f49, %f47;
	ld.global.f32 	%f51, [%rd15+12];
	ld.global.u32 	%r40, [%rd16+12];
	mul.wide.s32 	%rd39, %r40, 4;
	add.s64 	%rd40, %rd1, %rd39;
	ld.global.f32 	%f52, [%rd40];
	fma.rn.f32 	%f53, %f51, %f52, %f50;
	ld.global.f32 	%f54, [%rd15+16];
	ld.global.u32 	%r41, [%rd16+16];
	mul.wide.s32 	%rd41, %r41, 4;
	add.s64 	%rd42, %rd1, %rd41;
	ld.global.f32 	%f55, [%rd42];
	fma.rn.f32 	%f56, %f54, %f55, %f53;
	ld.global.f32 	%f57, [%rd15+20];
	ld.global.u32 	%r42, [%rd16+20];
	mul.wide.s32 	%rd43, %r42, 4;
	add.s64 	%rd44, %rd1, %rd43;
	ld.global.f32 	%f58, [%rd44];
	fma.rn.f32 	%f59, %f57, %f58, %f56;
	ld.global.f32 	%f60, [%rd15+24];
	ld.global.u32 	%r43, [%rd16+24];
	mul.wide.s32 	%rd45, %r43, 4;
	add.s64 	%rd46, %rd1, %rd45;
	ld.global.f32 	%f61, [%rd46];
	fma.rn.f32 	%f62, %f60, %f61, %f59;
	ld.global.f32 	%f63, [%rd15+28];
	ld.global.u32 	%r44, [%rd16+28];
	mul.wide.s32 	%rd47, %r44, 4;
	add.s64 	%rd48, %rd1, %rd47;
	ld.global.f32 	%f64, [%rd48];
	fma.rn.f32 	%f111, %f63, %f64, %f62;
	add.s32 	%r60, %r60, 16;
	add.s32 	%r58, %r58, 16;
	setp.ne.s32 	%p4, %r58, 0;
	@%p4 bra 	$L__BB0_4;
$L__BB0_5:
	setp.eq.s32 	%p5, %r5, 0;
	@%p5 bra 	$L__BB0_14;
	and.b32  	%r12, %r4, 7;
	setp.lt.u32 	%p6, %r5, 8;
	@%p6 bra 	$L__BB0_8;
	mul.wide.s32 	%rd49, %r60, 4;
	add.s64 	%rd50, %rd3, %rd49;
	ld.global.f32 	%f66, [%rd50];
	add.s64 	%rd51, %rd2, %rd49;
	ld.global.u32 	%r45, [%rd51];
	mul.wide.s32 	%rd52, %r45, 4;
	add.s64 	%rd53, %rd1, %rd52;
	ld.global.f32 	%f67, [%rd53];
	fma.rn.f32 	%f68, %f66, %f67, %f111;
	ld.global.f32 	%f69, [%rd50+4];
	ld.global.u32 	%r46, [%rd51+4];
	mul.wide.s32 	%rd54, %r46, 4;
	add.s64 	%rd55, %rd1, %rd54;
	ld.global.f32 	%f70, [%rd55];
	fma.rn.f32 	%f71, %f69, %f70, %f68;
	ld.global.f32 	%f72, [%rd50+8];
	ld.global.u32 	%r47, [%rd51+8];
	mul.wide.s32 	%rd56, %r47, 4;
	add.s64 	%rd57, %rd1, %rd56;
	ld.global.f32 	%f73, [%rd57];
	fma.rn.f32 	%f74, %f72, %f73, %f71;
	ld.global.f32 	%f75, [%rd50+12];
	ld.global.u32 	%r48, [%rd51+12];
	mul.wide.s32 	%rd58, %r48, 4;
	add.s64 	%rd59, %rd1, %rd58;
	ld.global.f32 	%f76, [%rd59];
	fma.rn.f32 	%f77, %f75, %f76, %f74;
	ld.global.f32 	%f78, [%rd50+16];
	ld.global.u32 	%r49, [%rd51+16];
	mul.wide.s32 	%rd60, %r49, 4;
	add.s64 	%rd61, %rd1, %rd60;
	ld.global.f32 	%f79, [%rd61];
	fma.rn.f32 	%f80, %f78, %f79, %f77;
	ld.global.f32 	%f81, [%rd50+20];
	ld.global.u32 	%r50, [%rd51+20];
	mul.wide.s32 	%rd62, %r50, 4;
	add.s64 	%rd63, %rd1, %rd62;
	ld.global.f32 	%f82, [%rd63];
	fma.rn.f32 	%f83, %f81, %f82, %f80;
	ld.global.f32 	%f84, [%rd50+24];
	ld.global.u32 	%r51, [%rd51+24];
	mul.wide.s32 	%rd64, %r51, 4;
	add.s64 	%rd65, %rd1, %rd64;
	ld.global.f32 	%f85, [%rd65];
	fma.rn.f32 	%f86, %f84, %f85, %f83;
	ld.global.f32 	%f87, [%rd50+28];
	ld.global.u32 	%r52, [%rd51+28];
	mul.wide.s32 	%rd66, %r52, 4;
	add.s64 	%rd67, %rd1, %rd66;
	ld.global.f32 	%f88, [%rd67];
	fma.rn.f32 	%f111, %f87, %f88, %f86;
	add.s32 	%r60, %r60, 8;
$L__BB0_8:
	setp.eq.s32 	%p7, %r12, 0;
	@%p7 bra 	$L__BB0_14;
	and.b32  	%r15, %r4, 3;
	setp.lt.u32 	%p8, %r12, 4;
	@%p8 bra 	$L__BB0_11;
	mul.wide.s32 	%rd68, %r60, 4;
	add.s64 	%rd69, %rd3, %rd68;
	ld.global.f32 	%f90, [%rd69];
	add.s64 	%rd70, %rd2, %rd68;
	ld.global.u32 	%r53, [%rd70];
	mul.wide.s32 	%rd71, %r53, 4;
	add.s64 	%rd72, %rd1, %rd71;
	ld.global.f32 	%f91, [%rd72];
	fma.rn.f32 	%f92, %f90, %f91, %f111;
	ld.global.f32 	%f93, [%rd69+4];
	ld.global.u32 	%r54, [%rd70+4];
	mul.wide.s32 	%rd73, %r54, 4;
	add.s64 	%rd74, %rd1, %rd73;
	ld.global.f32 	%f94, [%rd74];
	fma.rn.f32 	%f95, %f93, %f94, %f92;
	ld.global.f32 	%f96, [%rd69+8];
	ld.global.u32 	%r55, [%rd70+8];
	mul.wide.s32 	%rd75, %r55, 4;
	add.s64 	%rd76, %rd1, %rd75;
	ld.global.f32 	%f97, [%rd76];
	fma.rn.f32 	%f98, %f96, %f97, %f95;
	ld.global.f32 	%f99, [%rd69+12];
	ld.global.u32 	%r56, [%rd70+12];
	mul.wide.s32 	%rd77, %r56, 4;
	add.s64 	%rd78, %rd1, %rd77;
	ld.global.f32 	%f100, [%rd78];
	fma.rn.f32 	%f111, %f99, %f100, %f98;
	add.s32 	%r60, %r60, 4;
$L__BB0_11:
	setp.eq.s32 	%p9, %r15, 0;
	@%p9 bra 	$L__BB0_14;
	neg.s32 	%r63, %r15;
$L__BB0_13:
	.pragma "nounroll";
	mul.wide.s32 	%rd79, %r60, 4;
	add.s64 	%rd80, %rd2, %rd79;
	add.s64 	%rd81, %rd3, %rd79;
	ld.global.f32 	%f101, [%rd81];
	ld.global.u32 	%r57, [%rd80];
	mul.wide.s32 	%rd82, %r57, 4;
	add.s64 	%rd83, %rd1, %rd82;
	ld.global.f32 	%f102, [%rd83];
	fma.rn.f32 	%f111, %f101, %f102, %f111;
	add.s32 	%r60, %r60, 1;
	add.s32 	%r63, %r63, 1;
	setp.ne.s32 	%p10, %r63, 0;
	@%p10 bra 	$L__BB0_13;
$L__BB0_14:
	cvta.to.global.u64 	%rd84, %rd7;
	add.s64 	%rd86, %rd84, %rd12;
	st.global.f32 	[%rd86], %f111;
$L__BB0_15:
	ret;

}


// ===== COMPILED SASS (sm_100) =====

	.target	sm_100

	.elftype	@"ET_EXEC"


//--------------------- .note.nv.tkinfo           --------------------------
	.section	.note.nv.tkinfo,"",@"SHT_NOTE"
	.sectionflags	@"SHF_NOTE_NV_TKINFO"
	.tkinfo
        /*0018*/ 	.word	0x00000002
        /*0030*/ 	.string	""
        /*0030*/ 	.string	"ptxas"
        /*0030*/ 	.string	"Cuda compilation tools, release 13.0, V13.0.88"
        /*0030*/ 	.string	"Build cuda_13.0.r13.0/compiler.36424714_0"
        /*0030*/ 	.string	"-arch sm_100 -m 64 "



//--------------------- .note.nv.cuinfo           --------------------------
	.section	.note.nv.cuinfo,"",@"SHT_NOTE"
	.sectionflags	@"SHF_NOTE_NV_CUINFO"
        /*0018*/ 	.short	0x0002
        /*001a*/ 	.short	0x0064
        /*001c*/ 	.short	0x0082
	.zero		2


//--------------------- .nv.info                  --------------------------
	.section	.nv.info,"",@"SHT_CUDA_INFO"
	.align	4


	//----- nvinfo : EIATTR_REGCOUNT
	.align		4
        /*0000*/ 	.byte	0x04, 0x2f
        /*0002*/ 	.short	(.L_1 - .L_0)
	.align		4
.L_0:
        /*0004*/ 	.word	index@(_Z15spmv_csr_kernelPiS_PfS0_S0_i)
        /*0008*/ 	.word	0x00000020


	//----- nvinfo : EIATTR_FRAME_SIZE
	.align		4
.L_1:
        /*000c*/ 	.byte	0x04, 0x11
        /*000e*/ 	.short	(.L_3 - .L_2)
	.align		4
.L_2:
        /*0010*/ 	.word	index@(_Z15spmv_csr_kernelPiS_PfS0_S0_i)
        /*0014*/ 	.word	0x00000000


	//----- nvinfo : EIATTR_MIN_STACK_SIZE
	.align		4
.L_3:
        /*0018*/ 	.byte	0x04, 0x12
        /*001a*/ 	.short	(.L_5 - .L_4)
	.align		4
.L_4:
        /*001c*/ 	.word	index@(_Z15spmv_csr_kernelPiS_PfS0_S0_i)
        /*0020*/ 	.word	0x00000000
.L_5:


//--------------------- .nv.compat                --------------------------
	.section	.nv.compat,"",@"SHT_CUDA_COMPAT_INFO"
	.align	4
        /*0000*/ 	.byte	0x02, 0x09, 0x00, 0x00, 0x02, 0x02, 0x01, 0x00, 0x02, 0x05, 0x05, 0x00, 0x03, 0x07, 0x01, 0x01
        /*0010*/ 	.byte	0x02, 0x03, 0x00, 0x00, 0x02, 0x06, 0x01, 0x00, 0x04, 0x0b, 0x08, 0x00, 0x09, 0x00, 0x00, 0x00
        /*0020*/ 	.byte	0x00, 0x00, 0x00, 0x00


//--------------------- .nv.info._Z15spmv_csr_kernelPiS_PfS0_S0_i --------------------------
	.section	.nv.info._Z15spmv_csr_kernelPiS_PfS0_S0_i,"",@"SHT_CUDA_INFO"
	.sectionflags	@""
	.align	4


	//----- nvinfo : EIATTR_CUDA_API_VERSION
	.align		4
        /*0000*/ 	.byte	0x04, 0x37
        /*0002*/ 	.short	(.L_7 - .L_6)
.L_6:
        /*0004*/ 	.word	0x00000082


	//----- nvinfo : EIATTR_KPARAM_INFO
	.align		4
.L_7:
        /*0008*/ 	.byte	0x04, 0x17
        /*000a*/ 	.short	(.L_9 - .L_8)
.L_8:
        /*000c*/ 	.word	0x00000000
        /*0010*/ 	.short	0x0005
        /*0012*/ 	.short	0x0028
        /*0014*/ 	.byte	0x00, 0xf0, 0x11, 0x00


	//----- nvinfo : EIATTR_KPARAM_INFO
	.align		4
.L_9:
        /*0018*/ 	.byte	0x04, 0x17
        /*001a*/ 	.short	(.L_11 - .L_10)
.L_10:
        /*001c*/ 	.word	0x00000000
        /*0020*/ 	.short	0x0004
        /*0022*/ 	.short	0x0020
        /*0024*/ 	.byte	0x00, 0xf5, 0x21, 0x00


	//----- nvinfo : EIATTR_KPARAM_INFO
	.align		4
.L_11:
        /*0028*/ 	.byte	0x04, 0x17
        /*002a*/ 	.short	(.L_13 - .L_12)
.L_12:
        /*002c*/ 	.word	0x00000000
        /*0030*/ 	.short	0x0003
        /*0032*/ 	.short	0x0018
        /*0034*/ 	.byte	0x00, 0xf5, 0x21, 0x00


	//----- nvinfo : EIATTR_KPARAM_INFO
	.align		4
.L_13:
        /*0038*/ 	.byte	0x04, 0x17
        /*003a*/ 	.short	(.L_15 - .L_14)
.L_14:
        /*003c*/ 	.word	0x00000000
        /*0040*/ 	.short	0x0002
        /*0042*/ 	.short	0x0010
        /*0044*/ 	.byte	0x00, 0xf5, 0x21, 0x00


	//----- nvinfo : EIATTR_KPARAM_INFO
	.align		4
.L_15:
        /*0048*/ 	.byte	0x04, 0x17
        /*004a*/ 	.short	(.L_17 - .L_16)
.L_16:
        /*004c*/ 	.word	0x00000000
        /*0050*/ 	.short	0x0001
        /*0052*/ 	.short	0x0008
        /*0054*/ 	.byte	0x00, 0xf5, 0x21, 0x00


	//----- nvinfo : EIATTR_KPARAM_INFO
	.align		4
.L_17:
        /*0058*/ 	.byte	0x04, 0x17
        /*005a*/ 	.short	(.L_19 - .L_18)
.L_18:
        /*005c*/ 	.word	0x00000000
        /*0060*/ 	.short	0x0000
        /*0062*/ 	.short	0x0000
        /*0064*/ 	.byte	0x00, 0xf5, 0x21, 0x00


	//----- nvinfo : EIATTR_SPARSE_MMA_MASK
	.align		4
.L_19:
        /*0068*/ 	.byte	0x03, 0x50
        /*006a*/ 	.short	0x0000


	//----- nvinfo : EIATTR_MAXREG_COUNT
	.align		4
        /*006c*/ 	.byte	0x03, 0x1b
        /*006e*/ 	.short	0x00ff


	//----- nvinfo : EIATTR_MERCURY_ISA_VERSION
	.align		4
        /*0070*/ 	.byte	0x03, 0x5f
        /*0072*/ 	.short	0x0101


	//----- nvinfo : EIATTR_VRC_CTA_INIT_COUNT
	.align		4
        /*0074*/ 	.byte	0x02, 0x4a
	.zero		1
	.zero		1


	//----- nvinfo : EIATTR_EXIT_INSTR_OFFSETS
	.align		4
        /*0078*/ 	.byte	0x04, 0x1c
        /*007a*/ 	.short	(.L_21 - .L_20)


	//   ....[0]....
.L_20:
        /*007c*/ 	.word	0x00000070


	//   ....[1]....
        /*0080*/ 	.word	0x00000e50


	//----- nvinfo : EIATTR_CRS_STACK_SIZE
	.align		4
.L_21:
        /*0084*/ 	.byte	0x04, 0x1e
        /*0086*/ 	.short	(.L_23 - .L_22)
.L_22:
        /*0088*/ 	.word	0x00000000


	//----- nvinfo : EIATTR_CBANK_PARAM_SIZE
	.align		4
.L_23:
        /*008c*/ 	.byte	0x03, 0x19
        /*008e*/ 	.short	0x002c


	//----- nvinfo : EIATTR_PARAM_CBANK
	.align		4
        /*0090*/ 	.byte	0x04, 0x0a
        /*0092*/ 	.short	(.L_25 - .L_24)
	.align		4
.L_24:
        /*0094*/ 	.word	index@(.nv.constant0._Z15spmv_csr_kernelPiS_PfS0_S0_i)
        /*0098*/ 	.short	0x0380
        /*009a*/ 	.short	0x002c


	//----- nvinfo : EIATTR_SW_WAR
	.align		4
.L_25:
        /*009c*/ 	.byte	0x04, 0x36
        /*009e*/ 	.short	(.L_27 - .L_26)
.L_26:
        /*00a0*/ 	.word	0x00000008
.L_27:


//--------------------- .nv.callgraph             --------------------------
	.section	.nv.callgraph,"",@"SHT_CUDA_CALLGRAPH"
	.align	4
	.sectionentsize	8
	.align		4
        /*0000*/ 	.word	0x00000000
	.align		4
        /*0004*/ 	.word	0xffffffff
	.align		4
        /*0008*/ 	.word	0x00000000
	.align		4
        /*000c*/ 	.word	0xfffffffe
	.align		4
        /*0010*/ 	.word	0x00000000
	.align		4
        /*0014*/ 	.word	0xfffffffd
	.align		4
        /*0018*/ 	.word	0x00000000
	.align		4
        /*001c*/ 	.word	0xfffffffc


//--------------------- .text._Z15spmv_csr_kernelPiS_PfS0_S0_i --------------------------
	.section	.text._Z15spmv_csr_kernelPiS_PfS0_S0_i,"ax",@progbits
	.align	128
        .global         _Z15spmv_csr_kernelPiS_PfS0_S0_i
        .type           _Z15spmv_csr_kernelPiS_PfS0_S0_i,@function
        .size           _Z15spmv_csr_kernelPiS_PfS0_S0_i,(.L_x_11 - _Z15spmv_csr_kernelPiS_PfS0_S0_i)
        .other          _Z15spmv_csr_kernelPiS_PfS0_S0_i,@"STO_CUDA_ENTRY STV_DEFAULT"
_Z15spmv_csr_kernelPiS_PfS0_S0_i:
.text._Z15spmv_csr_kernelPiS_PfS0_S0_i:
[----:B------:R-:W-:Y:S01]  /*0000*/  LDC R1, c[0x0][0x37c] ;  /* 0x0000df00ff017b82 */ /* 0x000fe20000000800 */
[----:B------:R-:W0:Y:S07]  /*0010*/  S2R R0, SR_TID.X ;  /* 0x0000000000007919 */ /* 0x000e2e0000002100 */
[----:B------:R-:W0:Y:S01]  /*0020*/  S2UR UR4, SR_CTAID.X ;  /* 0x00000000000479c3 */ /* 0x000e220000002500 */
[----:B------:R-:W1:Y:S07]  /*0030*/  LDCU UR5, c[0x0][0x3a8] ;  /* 0x00007500ff0577ac */ /* 0x000e6e0008000800 */
[----:B------:R-:W0:Y:S02]  /*0040*/  LDC R3, c[0x0][0x360] ;  /* 0x0000d800ff037b82 */ /* 0x000e240000000800 */
[----:B0-----:R-:W-:-:S05]  /*0050*/  IMAD R0, R3, UR4, R0 ;  /* 0x0000000403007c24 */ /* 0x001fca000f8e0200 */
[----:B-1----:R-:W-:-:S13]  /*0060*/  ISETP.GE.AND P0, PT, R0, UR5, PT ;  /* 0x0000000500007c0c */ /* 0x002fda000bf06270 */
[----:B------:R-:W-:Y:S05]  /*0070*/  @P0 EXIT ;  /* 0x000000000000094d */ /* 0x000fea0003800000 */
[----:B------:R-:W0:Y:S01]  /*0080*/  LDC.64 R2, c[0x0][0x380] ;  /* 0x0000e000ff027b82 */ /* 0x000e220000000a00 */
[----:B------:R-:W1:Y:S01]  /*0090*/  LDCU.64 UR4, c[0x0][0x358] ;  /* 0x00006b00ff0477ac */ /* 0x000e620008000a00 */
[----:B0-----:R-:W-:-:S05]  /*00a0*/  IMAD.WIDE R2, R0, 0x4, R2 ;  /* 0x0000000400027825 */ /* 0x001fca00078e0202 */
[----:B-1----:R-:W2:Y:S04]  /*00b0*/  LDG.E R4, desc[UR4][R2.64] ;  /* 0x0000000402047981 */ /* 0x002ea8000c1e1900 */
[----:B------:R-:W2:Y:S01]  /*00c0*/  LDG.E R8, desc[UR4][R2.64+0x4] ;  /* 0x0000040402087981 */ /* 0x000ea2000c1e1900 */
[----:B------:R-:W-:Y:S01]  /*00d0*/  BSSY.RECONVERGENT B0, `(.L_x_0) ;  /* 0x00000d4000007945 */ /* 0x000fe20003800200 */
[----:B------:R-:W-:Y:S01]  /*00e0*/  HFMA2 R6, -RZ, RZ, 0, 0 ;  /* 0x00000000ff067431 */ /* 0x000fe200000001ff */
[----:B--2---:R-:W-:-:S13]  /*00f0*/  ISETP.GE.AND P0, PT, R4, R8, PT ;  /* 0x000000080400720c */ /* 0x004fda0003f06270 */
[----:B------:R-:W-:Y:S05]  /*0100*/  @P0 BRA `(.L_x_1) ;  /* 0x0000000c00400947 */ /* 0x000fea0003800000 */
[----:B------:R-:W-:Y:S01]  /*0110*/  MOV R3, R4 ;  /* 0x0000000400037202 */ /* 0x000fe20000000f00 */
[----:B------:R-:W-:Y:S01]  /*0120*/  BSSY.RECONVERGENT B1, `(.L_x_2) ;  /* 0x0000068000017945 */ /* 0x000fe20003800200 */
[----:B------:R-:W-:Y:S02]  /*0130*/  MOV R6, RZ ;  /* 0x000000ff00067202 */ /* 0x000fe40000000f00 */
[CC--:B------:R-:W-:Y:S02]  /*0140*/  IADD3 R4, PT, PT, R8.reuse, -R3.reuse, RZ ;  /* 0x8000000308047210 */ /* 0x0c0fe40007ffe0ff */
[----:B------:R-:W-:Y:S02]  /*0150*/  IADD3 R8, PT, PT, -R8, R3, RZ ;  /* 0x0000000308087210 */ /* 0x000fe40007ffe1ff */
[----:B------:R-:W-:Y:S02]  /*0160*/  LOP3.LUT R5, R4, 0xf, RZ, 0xc0, !PT ;  /* 0x0000000f04057812 */ /* 0x000fe400078ec0ff */
[----:B------:R-:W-:-:S02]  /*0170*/  ISETP.GT.U32.AND P1, PT, R8, -0x10, PT ;  /* 0xfffffff00800780c */ /* 0x000fc40003f24070 */
[----:B------:R-:W-:-:S11]  /*0180*/  ISETP.NE.AND P0, PT, R5, RZ, PT ;  /* 0x000000ff0500720c */ /* 0x000fd60003f05270 */
[----:B------:R-:W-:Y:S05]  /*0190*/  @P1 BRA `(.L_x_3) ;  /* 0x0000000400801947 */ /* 0x000fea0003800000 */
[----:B------:R-:W0:Y:S01]  /*01a0*/  LDC.64 R12, c[0x0][0x390] ;  /* 0x0000e400ff0c7b82 */ /* 0x000e220000000a00 */
[----:B------:R-:W-:Y:S02]  /*01b0*/  LOP3.LUT R2, R4, 0xfffffff0, RZ, 0xc0, !PT ;  /* 0xfffffff004027812 */ /* 0x000fe400078ec0ff */
[----:B------:R-:W-:Y:S02]  /*01c0*/  MOV R6, RZ ;  /* 0x000000ff00067202 */ /* 0x000fe40000000f00 */
[----:B------:R-:W-:-:S03]  /*01d0*/  IADD3 R2, PT, PT, -R2, RZ, RZ ;  /* 0x000000ff02027210 */ /* 0x000fc60007ffe1ff */
[----:B------:R-:W1:Y:S01]  /*01e0*/  LDC.64 R14, c[0x0][0x388] ;  /* 0x0000e200ff0e7b82 */ /* 0x000e620000000a00 */
[----:B0-----:R-:W-:-:S04]  /*01f0*/  IADD3 R12, P1, PT, R12, 0x20, RZ ;  /* 0x000000200c0c7810 */ /* 0x001fc80007f3e0ff */
[----:B------:R-:W-:Y:S02]  /*0200*/  IADD3.X R13, PT, PT, RZ, R13, RZ, P1, !PT ;  /* 0x0000000dff0d7210 */ /* 0x000fe40000ffe4ff */
[----:B-1----:R-:W-:-:S04]  /*0210*/  IADD3 R14, P2, PT, R14, 0x20, RZ ;  /* 0x000000200e0e7810 */ /* 0x002fc80007f5e0ff */
[----:B------:R-:W-:-:S09]  /*0220*/  IADD3.X R15, PT, PT, RZ, R15, RZ, P2, !PT ;  /* 0x0000000fff0f7210 */ /* 0x000fd200017fe4ff */
.L_x_4:
[C---:B------:R-:W-:Y:S01]  /*0230*/  IMAD.WIDE R20, R3.reuse, 0x4, R14 ;  /* 0x0000000403147825 */ /* 0x040fe200078e020e */
[----:B------:R-:W0:Y:S04]  /*0240*/  LDC.64 R16, c[0x0][0x398] ;  /* 0x0000e600ff107b82 */ /* 0x000e280000000a00 */
[----:B------:R-:W0:Y:S04]  /*0250*/  LDG.E R11, desc[UR4][R20.64+-0x20] ;  /* 0xffffe004140b7981 */ /* 0x000e28000c1e1900 */
[----:B------:R-:W2:Y:S04]  /*0260*/  LDG.E R23, desc[UR4][R20.64+-0x1c] ;  /* 0xffffe40414177981 */ /* 0x000ea8000c1e1900 */
[----:B------:R-:W3:Y:S01]  /*0270*/  LDG.E R9, desc[UR4][R20.64+-0x18] ;  /* 0xffffe80414097981 */ /* 0x000ee2000c1e1900 */
[----:B------:R-:W-:-:S03]  /*0280*/  IMAD.WIDE R26, R3, 0x4, R12 ;  /* 0x00000004031a7825 */ /* 0x000fc600078e020c */
[----:B------:R-:W4:Y:S04]  /*0290*/  LDG.E R25, desc[UR4][R20.64+-0x14] ;  /* 0xffffec0414197981 */ /* 0x000f28000c1e1900 */
[----:B------:R-:W5:Y:S04]  /*02a0*/  LDG.E R19, desc[UR4][R26.64+-0x20] ;  /* 0xffffe0041a137981 */ /* 0x000f68000c1e1900 */
[----:B------:R-:W5:Y:S04]  /*02b0*/  LDG.E R18, desc[UR4][R26.64+-0x1c] ;  /* 0xffffe4041a127981 */ /* 0x000f68000c1e1900 */
[----:B------:R-:W5:Y:S01]  /*02c0*/  LDG.E R29, desc[UR4][R20.64+-0x10] ;  /* 0xfffff004141d7981 */ /* 0x000f62000c1e1900 */
[----:B0-----:R-:W-:-:S06]  /*02d0*/  IMAD.WIDE R10, R11, 0x4, R16 ;  /* 0x000000040b0a7825 */ /* 0x001fcc00078e0210 */
[----:B------:R-:W5:Y:S01]  /*02e0*/  LDG.E R10, desc[UR4][R10.64] ;  /* 0x000000040a0a7981 */ /* 0x000f62000c1e1900 */
[----:B--2---:R-:W-:-:S05]  /*02f0*/  IMAD.WIDE R22, R23, 0x4, R16 ;  /* 0x0000000417167825 */ /* 0x004fca00078e0210 */
[----:B------:R-:W2:Y:S01]  /*0300*/  LDG.E R7, desc[UR4][R22.64] ;  /* 0x0000000416077981 */ /* 0x000ea2000c1e1900 */
[----:B---3--:R-:W-:-:S03]  /*0310*/  IMAD.WIDE R8, R9, 0x4, R16 ;  /* 0x0000000409087825 */ /* 0x008fc600078e0210 */
[----:B------:R-:W3:Y:S01]  /*0320*/  LDG.E R11, desc[UR4][R26.64+-0x18] ;  /* 0xffffe8041a0b7981 */ /* 0x000ee2000c1e1900 */
[----:B----4-:R-:W-:-:S03]  /*0330*/  IMAD.WIDE R24, R25, 0x4, R16 ;  /* 0x0000000419187825 */ /* 0x010fc600078e0210 */
[----:B------:R-:W3:Y:S04]  /*0340*/  LDG.E R8, desc[UR4][R8.64] ;  /* 0x0000000408087981 */ /* 0x000ee8000c1e1900 */
[----:B------:R-:W4:Y:S04]  /*0350*/  LDG.E R23, desc[UR4][R20.64+-0xc] ;  /* 0xfffff40414177981 */ /* 0x000f28000c1e1900 */
[----:B------:R-:W4:Y:S01]  /*0360*/  LDG.E R9, desc[UR4][R20.64+-0x8] ;  /* 0xfffff80414097981 */ /* 0x000f22000c1e1900 */
[----:B-----5:R-:W-:-:S03]  /*0370*/  FFMA R28, R19, R10, R6 ;  /* 0x0000000a131c7223 */ /* 0x020fc60000000006 */
[----:B------:R-:W5:Y:S04]  /*0380*/  LDG.E R6, desc[UR4][R24.64] ;  /* 0x0000000418067981 */ /* 0x000f68000c1e1900 */
[----:B------:R-:W5:Y:S01]  /*0390*/  LDG.E R19, desc[UR4][R26.64+-0x14] ;  /* 0xffffec041a137981 */ /* 0x000f62000c1e1900 */
[----:B--2---:R-:W-:Y:S01]  /*03a0*/  FFMA R22, R18, R7, R28 ;  /* 0x0000000712167223 */ /* 0x004fe2000000001c */
[----:B------:R-:W-:Y:S02]  /*03b0*/  IMAD.WIDE R28, R29, 0x4, R16 ;  /* 0x000000041d1c7825 */ /* 0x000fe400078e0210 */
[----:B------:R-:W2:Y:S04]  /*03c0*/  LDG.E R10, desc[UR4][R20.64+-0x4] ;  /* 0xfffffc04140a7981 */ /* 0x000ea8000c1e1900 */
[----:B------:R-:W2:Y:S04]  /*03d0*/  LDG.E R29, desc[UR4][R28.64] ;  /* 0x000000041c1d7981 */ /* 0x000ea8000c1e1900 */
[----:B------:R-:W2:Y:S04]  /*03e0*/  LDG.E R18, desc[UR4][R26.64+-0x10] ;  /* 0xfffff0041a127981 */ /* 0x000ea8000c1e1900 */
[----:B------:R-:W2:Y:S01]  /*03f0*/  LDG.E R7, desc[UR4][R20.64] ;  /* 0x0000000414077981 */ /* 0x000ea2000c1e1900 */
[----:B---3--:R-:W-:Y:S01]  /*0400*/  FFMA R8, R11, R8, R22 ;  /* 0x000000080b087223 */ /* 0x008fe20000000016 */
[----:B----4-:R-:W-:-:S02]  /*0410*/  IMAD.WIDE R22, R23, 0x4, R16 ;  /* 0x0000000417167825 */ /* 0x010fc400078e0210 */
[----:B------:R-:W3:Y:S04]  /*0420*/  LDG.E R11, desc[UR4][R20.64+0x4] ;  /* 0x00000404140b7981 */ /* 0x000ee8000c1e1900 */
[----:B------:R-:W4:Y:S04]  /*0430*/  LDG.E R23, desc[UR4][R22.64] ;  /* 0x0000000416177981 */ /* 0x000f28000c1e1900 */
[----:B------:R-:W4:Y:S04]  /*0440*/  LDG.E R25, desc[UR4][R26.64+-0xc] ;  /* 0xfffff4041a197981 */ /* 0x000f28000c1e1900 */
[----:B------:R-:W4:Y:S04]  /*0450*/  LDG.E R28, desc[UR4][R26.64+-0x8] ;  /* 0xfffff8041a1c7981 */ /* 0x000f28000c1e1900 */
[----:B------:R-:W4:Y:S04]  /*0460*/  LDG.E R22, desc[UR4][R20.64+0x8] ;  /* 0x0000080414167981 */ /* 0x000f28000c1e1900 */
[----:B------:R-:W4:Y:S01]  /*0470*/  LDG.E R24, desc[UR4][R26.64+0x4] ;  /* 0x000004041a187981 */ /* 0x000f22000c1e1900 */
[----:B-----5:R-:W-:Y:S01]  /*0480*/  FFMA R6, R19, R6, R8 ;  /* 0x0000000613067223 */ /* 0x020fe20000000008 */
[----:B------:R-:W-:-:S05]  /*0490*/  IMAD.WIDE R8, R9, 0x4, R16 ;  /* 0x0000000409087825 */ /* 0x000fca00078e0210 */
[----:B------:R0:W5:Y:S01]  /*04a0*/  LDG.E R19, desc[UR4][R8.64] ;  /* 0x0000000408137981 */ /* 0x000162000c1e1900 */
[----:B--2---:R-:W-:-:S03]  /*04b0*/  FFMA R18, R18, R29, R6 ;  /* 0x0000001d12127223 */ /* 0x004fc60000000006 */
[----:B------:R-:W2:Y:S01]  /*04c0*/  LDG.E R29, desc[UR4][R20.64+0x1c] ;  /* 0x00001c04141d7981 */ /* 0x000ea2000c1e1900 */
[----:B0-----:R-:W-:-:S04]  /*04d0*/  IMAD.WIDE R8, R10, 0x4, R16 ;  /* 0x000000040a087825 */ /* 0x001fc800078e0210 */
[--C-:B------:R-:W-:Y:S02]  /*04e0*/  IMAD.WIDE R6, R7, 0x4, R16.reuse ;  /* 0x0000000407067825 */ /* 0x100fe400078e0210 */
[----:B------:R-:W2:Y:S02]  /*04f0*/  LDG.E R8, desc[UR4][R8.64] ;  /* 0x0000000408087981 */ /* 0x000ea4000c1e1900 */
[----:B---3--:R-:W-:Y:S02]  /*0500*/  IMAD.WIDE R10, R11, 0x4, R16 ;  /* 0x000000040b0a7825 */ /* 0x008fe400078e0210 */
[----:B------:R-:W3:Y:S02]  /*0510*/  LDG.E R6, desc[UR4][R6.64] ;  /* 0x0000000406067981 */ /* 0x000ee4000c1e1900 */
[----:B----4-:R-:W-:Y:S02]  /*0520*/  FFMA R23, R25, R23, R18 ;  /* 0x0000001719177223 */ /* 0x010fe40000000012 */
[----:B------:R-:W4:Y:S04]  /*0530*/  LDG.E R10, desc[UR4][R10.64] ;  /* 0x000000040a0a7981 */ /* 0x000f28000c1e1900 */
[----:B------:R-:W2:Y:S04]  /*0540*/  LDG.E R9, desc[UR4][R26.64+-0x4] ;  /* 0xfffffc041a097981 */ /* 0x000ea8000c1e1900 */
[----:B------:R-:W3:Y:S04]  /*0550*/  LDG.E R7, desc[UR4][R26.64] ;  /* 0x000000041a077981 */ /* 0x000ee8000c1e1900 */
[----:B------:R-:W4:Y:S04]  /*0560*/  LDG.E R18, desc[UR4][R20.64+0xc] ;  /* 0x00000c0414127981 */ /* 0x000f28000c1e1900 */
[----:B------:R-:W4:Y:S04]  /*0570*/  LDG.E R25, desc[UR4][R20.64+0x14] ;  /* 0x0000140414197981 */ /* 0x000f28000c1e1900 */
[----:B------:R-:W4:Y:S01]  /*0580*/  LDG.E R11, desc[UR4][R26.64+0x18] ;  /* 0x000018041a0b7981 */ /* 0x000f22000c1e1900 */
[----:B-----5:R-:W-:-:S03]  /*0590*/  FFMA R28, R28, R19, R23 ;  /* 0x000000131c1c7223 */ /* 0x020fc60000000017 */
[----:B------:R-:W5:Y:S04]  /*05a0*/  LDG.E R23, desc[UR4][R20.64+0x10] ;  /* 0x0000100414177981 */ /* 0x000f68000c1e1900 */
[----:B------:R0:W5:Y:S02]  /*05b0*/  LDG.E R19, desc[UR4][R20.64+0x18] ;  /* 0x0000180414137981 */ /* 0x000164000c1e1900 */
[----:B0-----:R-:W-:-:S04]  /*05c0*/  IMAD.WIDE R20, R22, 0x4, R16 ;  /* 0x0000000416147825 */ /* 0x001fc800078e0210 */
[----:B--2---:R-:W-:Y:S02]  /*05d0*/  FFMA R8, R9, R8, R28 ;  /* 0x0000000809087223 */ /* 0x004fe4000000001c */
[----:B------:R-:W2:Y:S02]  /*05e0*/  LDG.E R9, desc[UR4][R26.64+0x10] ;  /* 0x000010041a097981 */ /* 0x000ea4000c1e1900 */
[----:B---3--:R-:W-:Y:S02]  /*05f0*/  FFMA R7, R7, R6, R8 ;  /* 0x0000000607077223 */ /* 0x008fe40000000008 */
[----:B------:R-:W3:Y:S02]  /*0600*/  LDG.E R8, desc[UR4][R26.64+0xc] ;  /* 0x00000c041a087981 */ /* 0x000ee4000c1e1900 */
[----:B----4-:R-:W-:Y:S02]  /*0610*/  FFMA R6, R24, R10, R7 ;  /* 0x0000000a18067223 */ /* 0x010fe40000000007 */
[----:B------:R-:W4:Y:S04]  /*0620*/  LDG.E R7, desc[UR4][R26.64+0x8] ;  /* 0x000008041a077981 */ /* 0x000f28000c1e1900 */
[----:B------:R-:W2:Y:S04]  /*0630*/  LDG.E R10, desc[UR4][R26.64+0x14] ;  /* 0x000014041a0a7981 */ /* 0x000ea8000c1e1900 */
[----:B------:R-:W2:Y:S01]  /*0640*/  LDG.E R26, desc[UR4][R26.64+0x1c] ;  /* 0x00001c041a1a7981 */ /* 0x000ea2000c1e1900 */
[----:B------:R-:W-:-:S06]  /*0650*/  IMAD.WIDE R24, R25, 0x4, R16 ;  /* 0x0000000419187825 */ /* 0x000fcc00078e0210 */
[----:B------:R-:W2:Y:S04]  /*0660*/  LDG.E R25, desc[UR4][R24.64] ;  /* 0x0000000418197981 */ /* 0x000ea8000c1e1900 */
[----:B------:R0:W4:Y:S02]  /*0670*/  LDG.E R27, desc[UR4][R20.64] ;  /* 0x00000004141b7981 */ /* 0x000124000c1e1900 */
[----:B0-----:R-:W-:-:S06]  /*0680*/  IMAD.WIDE R20, R18, 0x4, R16 ;  /* 0x0000000412147825 */ /* 0x001fcc00078e0210 */
[----:B------:R-:W3:Y:S01]  /*0690*/  LDG.E R21, desc[UR4][R20.64] ;  /* 0x0000000414157981 */ /* 0x000ee2000c1e1900 */
[----:B-----5:R-:W-:-:S04]  /*06a0*/  IMAD.WIDE R22, R23, 0x4, R16 ;  /* 0x0000000417167825 */ /* 0x020fc800078e0210 */
[--C-:B------:R-:W-:Y:S02]  /*06b0*/  IMAD.WIDE R18, R19, 0x4, R16.reuse ;  /* 0x0000000413127825 */ /* 0x100fe400078e0210 */
[----:B------:R-:W2:Y:S02]  /*06c0*/  LDG.E R22, desc[UR4][R22.64] ;  /* 0x0000000416167981 */ /* 0x000ea4000c1e1900 */
[----:B------:R-:W-:Y:S02]  /*06d0*/  IMAD.WIDE R16, R29, 0x4, R16 ;  /* 0x000000041d107825 */ /* 0x000fe400078e0210 */
[----:B------:R-:W5:Y:S04]  /*06e0*/  LDG.E R18, desc[UR4][R18.64] ;  /* 0x0000000412127981 */ /* 0x000f68000c1e1900 */
[----:B------:R-:W5:Y:S01]  /*06f0*/  LDG.E R16, desc[UR4][R16.64] ;  /* 0x0000000410107981 */ /* 0x000f62000c1e1900 */
[----:B------:R-:W-:-:S04]  /*0700*/  IADD3 R2, PT, PT, R2, 0x10, RZ ;  /* 0x0000001002027810 */ /* 0x000fc80007ffe0ff */
[----:B------:R-:W-:Y:S02]  /*0710*/  ISETP.NE.AND P1, PT, R2, RZ, PT ;  /* 0x000000ff0200720c */ /* 0x000fe40003f25270 */
[----:B------:R-:W-:Y:S01]  /*0720*/  IADD3 R3, PT, PT, R3, 0x10, RZ ;  /* 0x0000001003037810 */ /* 0x000fe20007ffe0ff */
[----:B----4-:R-:W-:-:S04]  /*0730*/  FFMA R7, R7, R27, R6 ;  /* 0x0000001b07077223 */ /* 0x010fc80000000006 */
[----:B---3--:R-:W-:-:S04]  /*0740*/  FFMA R8, R8, R21, R7 ;  /* 0x0000001508087223 */ /* 0x008fc80000000007 */
[----:B--2---:R-:W-:-:S04]  /*0750*/  FFMA R9, R9, R22, R8 ;  /* 0x0000001609097223 */ /* 0x004fc80000000008 */
[----:B------:R-:W-:-:S04]  /*0760*/  FFMA R10, R10, R25, R9 ;  /* 0x000000190a0a7223 */ /* 0x000fc80000000009 */
[----:B-----5:R-:W-:-:S04]  /*0770*/  FFMA R11, R11, R18, R10 ;  /* 0x000000120b0b7223 */ /* 0x020fc8000000000a */
[----:B------:R-:W-:Y:S01]  /*0780*/  FFMA R6, R26, R16, R11 ;  /* 0x000000101a067223 */ /* 0x000fe2000000000b */
[----:B------:R-:W-:Y:S06]  /*0790*/  @P1 BRA `(.L_x_4) ;  /* 0xfffffff800a41947 */ /* 0x000fec000383ffff */
.L_x_3:
[----:B------:R-:W-:Y:S05]  /*07a0*/  BSYNC.RECONVERGENT B1 ;  /* 0x0000000000017941 */ /* 0x000fea0003800200 */
.L_x_2:
[----:B------:R-:W-:Y:S05]  /*07b0*/  @!P0 BRA `(.L_x_1) ;  /* 0x0000000400948947 */ /* 0x000fea0003800000 */
[----:B------:R-:W-:Y:S01]  /*07c0*/  ISETP.GE.U32.AND P0, PT, R5, 0x8, PT ;  /* 0x000000080500780c */ /* 0x000fe20003f06070 */
[----:B------:R-:W-:Y:S01]  /*07d0*/  BSSY.RECONVERGENT B1, `(.L_x_5) ;  /* 0x0000032000017945 */ /* 0x000fe20003800200 */
[----:B------:R-:W-:-:S04]  /*07e0*/  LOP3.LUT R24, R4, 0x7, RZ, 0xc0, !PT ;  /* 0x0000000704187812 */ /* 0x000fc800078ec0ff */
[----:B------:R-:W-:-:S07]  /*07f0*/  ISETP.NE.AND P1, PT, R24, RZ, PT ;  /* 0x000000ff1800720c */ /* 0x000fce0003f25270 */
[----:B------:R-:W-:Y:S06]  /*0800*/  @!P0 BRA `(.L_x_6) ;  /* 0x0000000000b88947 */ /* 0x000fec0003800000 */
[----:B------:R-:W0:Y:S08]  /*0810*/  LDC.64 R20, c[0x0][0x388] ;  /* 0x0000e200ff147b82 */ /* 0x000e300000000a00 */
[----:B------:R-:W1:Y:S08]  /*0820*/  LDC.64 R10, c[0x0][0x398] ;  /* 0x0000e600ff0a7b82 */ /* 0x000e700000000a00 */
[----:B------:R-:W2:Y:S01]  /*0830*/  LDC.64 R8, c[0x0][0x390] ;  /* 0x0000e400ff087b82 */ /* 0x000ea20000000a00 */
[----:B0-----:R-:W-:-:S05]  /*0840*/  IMAD.WIDE R20, R3, 0x4, R20 ;  /* 0x0000000403147825 */ /* 0x001fca00078e0214 */
[----:B------:R-:W1:Y:S04]  /*0850*/  LDG.E R29, desc[UR4][R20.64] ;  /* 0x00000004141d7981 */ /* 0x000e68000c1e1900 */
[----:B------:R-:W3:Y:S04]  /*0860*/  LDG.E R27, desc[UR4][R20.64+0x4] ;  /* 0x00000404141b7981 */ /* 0x000ee8000c1e1900 */
[----:B------:R-:W4:Y:S04]  /*0870*/  LDG.E R25, desc[UR4][R20.64+0x8] ;  /* 0x0000080414197981 */ /* 0x000f28000c1e1900 */
[----:B------:R-:W5:Y:S04]  /*0880*/  LDG.E R13, desc[UR4][R20.64+0xc] ;  /* 0x00000c04140d7981 */ /* 0x000f68000c1e1900 */
[----:B------:R-:W5:Y:S04]  /*0890*/  LDG.E R15, desc[UR4][R20.64+0x10] ;  /* 0x00001004140f7981 */ /* 0x000f68000c1e1900 */
[----:B------:R-:W5:Y:S04]  /*08a0*/  LDG.E R17, desc[UR4][R20.64+0x14] ;  /* 0x0000140414117981 */ /* 0x000f68000c1e1900 */
[----:B------:R-:W5:Y:S04]  /*08b0*/  LDG.E R19, desc[UR4][R20.64+0x18] ;  /* 0x0000180414137981 */ /* 0x000f68000c1e1900 */
[----:B------:R4:W5:Y:S01]  /*08c0*/  LDG.E R23, desc[UR4][R20.64+0x1c] ;  /* 0x00001c0414177981 */ /* 0x000962000c1e1900 */
[----:B--2---:R-:W-:-:S05]  /*08d0*/  IMAD.WIDE R8, R3, 0x4, R8 ;  /* 0x0000000403087825 */ /* 0x004fca00078e0208 */
[----:B------:R-:W2:Y:S04]  /*08e0*/  LDG.E R7, desc[UR4][R8.64] ;  /* 0x0000000408077981 */ /* 0x000ea8000c1e1900 */
[----:B------:R-:W2:Y:S01]  /*08f0*/  LDG.E R22, desc[UR4][R8.64+0x8] ;  /* 0x0000080408167981 */ /* 0x000ea2000c1e1900 */
[----:B-1----:R-:W-:-:S04]  /*0900*/  IMAD.WIDE R28, R29, 0x4, R10 ;  /* 0x000000041d1c7825 */ /* 0x002fc800078e020a */
[--C-:B---3--:R-:W-:Y:S01]  /*0910*/  IMAD.WIDE R26, R27, 0x4, R10.reuse ;  /* 0x000000041b1a7825 */ /* 0x108fe200078e020a */
[----:B------:R-:W2:Y:S03]  /*0920*/  LDG.E R5, desc[UR4][R28.64] ;  /* 0x000000041c057981 */ /* 0x000ea6000c1e1900 */
[--C-:B----4-:R-:W-:Y:S01]  /*0930*/  IMAD.WIDE R20, R25, 0x4, R10.reuse ;  /* 0x0000000419147825 */ /* 0x110fe200078e020a */
[----:B------:R-:W3:Y:S04]  /*0940*/  LDG.E R2, desc[UR4][R26.64] ;  /* 0x000000041a027981 */ /* 0x000ee8000c1e1900 */
[----:B------:R-:W3:Y:S01]  /*0950*/  LDG.E R25, desc[UR4][R8.64+0x4] ;  /* 0x0000040408197981 */ /* 0x000ee2000c1e1900 */
[----:B-----5:R-:W-:-:S03]  /*0960*/  IMAD.WIDE R12, R13, 0x4, R10 ;  /* 0x000000040d0c7825 */ /* 0x020fc600078e020a */
[----:B------:R-:W4:Y:S01]  /*0970*/  LDG.E R21, desc[UR4][R20.64] ;  /* 0x0000000414157981 */ /* 0x000f22000c1e1900 */
[----:B------:R-:W-:-:S03]  /*0980*/  IMAD.WIDE R14, R15, 0x4, R10 ;  /* 0x000000040f0e7825 */ /* 0x000fc600078e020a */
[----:B------:R-:W5:Y:S01]  /*0990*/  LDG.E R13, desc[UR4][R12.64] ;  /* 0x000000040c0d7981 */ /* 0x000f62000c1e1900 */
[----:B------:R-:W-:-:S03]  /*09a0*/  IMAD.WIDE R16, R17, 0x4, R10 ;  /* 0x0000000411107825 */ /* 0x000fc600078e020a */
[----:B------:R-:W5:Y:S01]  /*09b0*/  LDG.E R28, desc[UR4][R8.64+0xc] ;  /* 0x00000c04081c7981 */ /* 0x000f62000c1e1900 */
[----:B------:R-:W-:-:S03]  /*09c0*/  IMAD.WIDE R18, R19, 0x4, R10 ;  /* 0x0000000413127825 */ /* 0x000fc600078e020a */
[----:B------:R-:W5:Y:S04]  /*09d0*/  LDG.E R14, desc[UR4][R14.64] ;  /* 0x000000040e0e7981 */ /* 0x000f68000c1e1900 */
[----:B------:R-:W5:Y:S01]  /*09e0*/  LDG.E R29, desc[UR4][R8.64+0x10] ;  /* 0x00001004081d7981 */ /* 0x000f62000c1e1900 */
[----:B------:R-:W-:-:S03]  /*09f0*/  IMAD.WIDE R10, R23, 0x4, R10 ;  /* 0x00000004170a7825 */ /* 0x000fc600078e020a */
[----:B------:R-:W5:Y:S04]  /*0a00*/  LDG.E R17, desc[UR4][R16.64] ;  /* 0x0000000410117981 */ /* 0x000f68000c1e1900 */
[----:B------:R-:W5:Y:S04]  /*0a10*/  LDG.E R26, desc[UR4][R8.64+0x14] ;  /* 0x00001404081a7981 */ /* 0x000f68000c1e1900 */
[----:B------:R-:W5:Y:S04]  /*0a20*/  LDG.E R18, desc[UR4][R18.64] ;  /* 0x0000000412127981 */ /* 0x000f68000c1e1900 */
[----:B------:R-:W5:Y:S04]  /*0a30*/  LDG.E R23, desc[UR4][R8.64+0x18] ;  /* 0x0000180408177981 */ /* 0x000f68000c1e1900 */
[----:B------:R-:W5:Y:S04]  /*0a40*/  LDG.E R12, desc[UR4][R8.64+0x1c] ;  /* 0x00001c04080c7981 */ /* 0x000f68000c1e1900 */
[----:B------:R-:W5:Y:S01]  /*0a50*/  LDG.E R10, desc[UR4][R10.64] ;  /* 0x000000040a0a7981 */ /* 0x000f62000c1e1900 */
[----:B------:R-:W-:Y:S01]  /*0a60*/  IADD3 R3, PT, PT, R3, 0x8, RZ ;  /* 0x0000000803037810 */ /* 0x000fe20007ffe0ff */
[----:B--2---:R-:W-:-:S04]  /*0a70*/  FFMA R6, R7, R5, R6 ;  /* 0x0000000507067223 */ /* 0x004fc80000000006 */
[----:B---3--:R-:W-:-:S04]  /*0a80*/  FFMA R25, R25, R2, R6 ;  /* 0x0000000219197223 */ /* 0x008fc80000000006 */
[----:B----4-:R-:W-:-:S04]  /*0a90*/  FFMA R21, R22, R21, R25 ;  /* 0x0000001516157223 */ /* 0x010fc80000000019 */
[----:B-----5:R-:W-:-:S04]  /*0aa0*/  FFMA R28, R28, R13, R21 ;  /* 0x0000000d1c1c7223 */ /* 0x020fc80000000015 */
[----:B------:R-:W-:-:S04]  /*0ab0*/  FFMA R29, R29, R14, R28 ;  /* 0x0000000e1d1d7223 */ /* 0x000fc8000000001c */
[----:B------:R-:W-:-:S04]  /*0ac0*/  FFMA R26, R26, R17, R29 ;  /* 0x000000111a1a7223 */ /* 0x000fc8000000001d */
[----:B------:R-:W-:-:S04]  /*0ad0*/  FFMA R23, R23, R18, R26 ;  /* 0x0000001217177223 */ /* 0x000fc8000000001a */
[----:B------:R-:W-:-:S07]  /*0ae0*/  FFMA R6, R12, R10, R23 ;  /* 0x0000000a0c067223 */ /* 0x000fce0000000017 */
.L_x_6:
[----:B------:R-:W-:Y:S05]  /*0af0*/  BSYNC.RECONVERGENT B1 ;  /* 0x0000000000017941 */ /* 0x000fea0003800200 */
.L_x_5:
[----:B------:R-:W-:Y:S05]  /*0b00*/  @!P1 BRA `(.L_x_1) ;  /* 0x0000000000c09947 */ /* 0x000fea0003800000 */
[----:B------:R-:W-:Y:S01]  /*0b10*/  ISETP.GE.U32.AND P0, PT, R24, 0x4, PT ;  /* 0x000000041800780c */ /* 0x000fe20003f06070 */
[----:B------:R-:W-:Y:S01]  /*0b20*/  BSSY.RECONVERGENT B1, `(.L_x_7) ;  /* 0x000001e000017945 */ /* 0x000fe20003800200 */
[----:B------:R-:W-:-:S04]  /*0b30*/  LOP3.LUT R4, R4, 0x3, RZ, 0xc0, !PT ;  /* 0x0000000304047812 */ /* 0x000fc800078ec0ff */
[----:B------:R-:W-:-:S07]  /*0b40*/  ISETP.NE.AND P1, PT, R4, RZ, PT ;  /* 0x000000ff0400720c */ /* 0x000fce0003f25270 */
[----:B------:R-:W-:Y:S06]  /*0b50*/  @!P0 BRA `(.L_x_8) ;  /* 0x0000000000688947 */ /* 0x000fec0003800000 */
[----:B------:R-:W0:Y:S08]  /*0b60*/  LDC.64 R8, c[0x0][0x388] ;  /* 0x0000e200ff087b82 */ /* 0x000e300000000a00 */
[----:B------:R-:W1:Y:S01]  /*0b70*/  LDC.64 R10, c[0x0][0x390] ;  /* 0x0000e400ff0a7b82 */ /* 0x000e620000000a00 */
[----:B0-----:R-:W-:-:S07]  /*0b80*/  IMAD.WIDE R12, R3, 0x4, R8 ;  /* 0x00000004030c7825 */ /* 0x001fce00078e0208 */
[----:B------:R-:W0:Y:S01]  /*0b90*/  LDC.64 R8, c[0x0][0x398] ;  /* 0x0000e600ff087b82 */ /* 0x000e220000000a00 */
[----:B------:R-:W0:Y:S04]  /*0ba0*/  LDG.E R15, desc[UR4][R12.64] ;  /* 0x000000040c0f7981 */ /* 0x000e28000c1e1900 */
[----:B------:R-:W2:Y:S04]  /*0bb0*/  LDG.E R17, desc[UR4][R12.64+0x4] ;  /* 0x000004040c117981 */ /* 0x000ea8000c1e1900 */
[----:B------:R-:W3:Y:S04]  /*0bc0*/  LDG.E R19, desc[UR4][R12.64+0x8] ;  /* 0x000008040c137981 */ /* 0x000ee8000c1e1900 */
[----:B------:R-:W4:Y:S01]  /*0bd0*/  LDG.E R7, desc[UR4][R12.64+0xc] ;  /* 0x00000c040c077981 */ /* 0x000f22000c1e1900 */
[----:B-1----:R-:W-:-:S05]  /*0be0*/  IMAD.WIDE R10, R3, 0x4, R10 ;  /* 0x00000004030a7825 */ /* 0x002fca00078e020a */
[----:B------:R-:W5:Y:S04]  /*0bf0*/  LDG.E R5, desc[UR4][R10.64] ;  /* 0x000000040a057981 */ /* 0x000f68000c1e1900 */
[----:B------:R-:W5:Y:S04]  /*0c00*/  LDG.E R2, desc[UR4][R10.64+0x4] ;  /* 0x000004040a027981 */ /* 0x000f68000c1e1900 */
[----:B------:R-:W5:Y:S01]  /*0c10*/  LDG.E R13, desc[UR4][R10.64+0xc] ;  /* 0x00000c040a0d7981 */ /* 0x000f62000c1e1900 */
[----:B0-----:R-:W-:-:S04]  /*0c20*/  IMAD.WIDE R14, R15, 0x4, R8 ;  /* 0x000000040f0e7825 */ /* 0x001fc800078e0208 */
[--C-:B--2---:R-:W-:Y:S02]  /*0c30*/  IMAD.WIDE R16, R17, 0x4, R8.reuse ;  /* 0x0000000411107825 */ /* 0x104fe400078e0208 */
[----:B------:R-:W5:Y:S02]  /*0c40*/  LDG.E R14, desc[UR4][R14.64] ;  /* 0x000000040e0e7981 */ /* 0x000f64000c1e1900 */
[--C-:B---3--:R-:W-:Y:S02]  /*0c50*/  IMAD.WIDE R18, R19, 0x4, R8.reuse ;  /* 0x0000000413127825 */ /* 0x108fe400078e0208 */
[----:B------:R-:W2:Y:S02]  /*0c60*/  LDG.E R16, desc[UR4][R16.64] ;  /* 0x0000000410107981 */ /* 0x000ea4000c1e1900 */
[----:B----4-:R-:W-:Y:S02]  /*0c70*/  IMAD.WIDE R8, R7, 0x4, R8 ;  /* 0x0000000407087825 */ /* 0x010fe400078e0208 */
[----:B------:R-:W3:Y:S04]  /*0c80*/  LDG.E R18, desc[UR4][R18.64] ;  /* 0x0000000412127981 */ /* 0x000ee8000c1e1900 */
[----:B------:R-:W3:Y:S04]  /*0c90*/  LDG.E R7, desc[UR4][R10.64+0x8] ;  /* 0x000008040a077981 */ /* 0x000ee8000c1e1900 */
[----:B------:R-:W4:Y:S01]  /*0ca0*/  LDG.E R8, desc[UR4][R8.64] ;  /* 0x0000000408087981 */ /* 0x000f22000c1e1900 */
[----:B------:R-:W-:Y:S01]  /*0cb0*/  IADD3 R3, PT, PT, R3, 0x4, RZ ;  /* 0x0000000403037810 */ /* 0x000fe20007ffe0ff */
[----:B-----5:R-:W-:-:S04]  /*0cc0*/  FFMA R5, R5, R14, R6 ;  /* 0x0000000e05057223 */ /* 0x020fc80000000006 */
[----:B--2---:R-:W-:-:S04]  /*0cd0*/  FFMA R2, R2, R16, R5 ;  /* 0x0000001002027223 */ /* 0x004fc80000000005 */
[----:B---3--:R-:W-:-:S04]  /*0ce0*/  FFMA R2, R7, R18, R2 ;  /* 0x0000001207027223 */ /* 0x008fc80000000002 */
[----:B----4-:R-:W-:-:S07]  /*0cf0*/  FFMA R6, R13, R8, R2 ;  /* 0x000000080d067223 */ /* 0x010fce0000000002 */
.L_x_8:
[----:B------:R-:W-:Y:S05]  /*0d00*/  BSYNC.RECONVERGENT B1 ;  /* 0x0000000000017941 */ /* 0x000fea0003800200 */
.L_x_7:
[----:B------:R-:W-:Y:S05]  /*0d10*/  @!P1 BRA `(.L_x_1) ;  /* 0x00000000003c9947 */ /* 0x000fea0003800000 */
[----:B------:R-:W0:Y:S01]  /*0d20*/  LDC.64 R12, c[0x0][0x388] ;  /* 0x0000e200ff0c7b82 */ /* 0x000e220000000a00 */
[----:B------:R-:W-:-:S07]  /*0d30*/  IADD3 R2, PT, PT, -R4, RZ, RZ ;  /* 0x000000ff04027210 */ /* 0x000fce0007ffe1ff */
[----:B------:R-:W1:Y:S08]  /*0d40*/  LDC.64 R14, c[0x0][0x390] ;  /* 0x0000e400ff0e7b82 */ /* 0x000e700000000a00 */
[----:B------:R-:W2:Y:S02]  /*0d50*/  LDC.64 R16, c[0x0][0x398] ;  /* 0x0000e600ff107b82 */ /* 0x000ea40000000a00 */
.L_x_9:
[----:B0-----:R-:W-:-:S06]  /*0d60*/  IMAD.WIDE R4, R3, 0x4, R12 ;  /* 0x0000000403047825 */ /* 0x001fcc00078e020c */
[----:B------:R-:W2:Y:S01]  /*0d70*/  LDG.E R5, desc[UR4][R4.64] ;  /* 0x0000000404057981 */ /* 0x000ea2000c1e1900 */
[----:B-1----:R-:W-:-:S06]  /*0d80*/  IMAD.WIDE R8, R3, 0x4, R14 ;  /* 0x0000000403087825 */ /* 0x002fcc00078e020e */
[----:B------:R-:W3:Y:S01]  /*0d90*/  LDG.E R9, desc[UR4][R8.64] ;  /* 0x0000000408097981 */ /* 0x000ee2000c1e1900 */
[----:B------:R-:W-:Y:S01]  /*0da0*/  IADD3 R2, PT, PT, R2, 0x1, RZ ;  /* 0x0000000102027810 */ /* 0x000fe20007ffe0ff */
[----:B--2---:R-:W-:-:S06]  /*0db0*/  IMAD.WIDE R10, R5, 0x4, R16 ;  /* 0x00000004050a7825 */ /* 0x004fcc00078e0210 */
[----:B------:R-:W3:Y:S01]  /*0dc0*/  LDG.E R10, desc[UR4][R10.64] ;  /* 0x000000040a0a7981 */ /* 0x000ee2000c1e1900 */
[----:B------:R-:W-:Y:S02]  /*0dd0*/  ISETP.NE.AND P0, PT, R2, RZ, PT ;  /* 0x000000ff0200720c */ /* 0x000fe40003f05270 */
[----:B------:R-:W-:Y:S01]  /*0de0*/  IADD3 R3, PT, PT, R3, 0x1, RZ ;  /* 0x0000000103037810 */ /* 0x000fe20007ffe0ff */
[----:B---3--:R-:W-:-:S10]  /*0df0*/  FFMA R6, R9, R10, R6 ;  /* 0x0000000a09067223 */ /* 0x008fd40000000006 */
[----:B------:R-:W-:Y:S05]  /*0e00*/  @P0 BRA `(.L_x_9) ;  /* 0xfffffffc00d40947 */ /* 0x000fea000383ffff */
.L_x_1:
[----:B------:R-:W-:Y:S05]  /*0e10*/  BSYNC.RECONVERGENT B0 ;  /* 0x0000000000007941 */ /* 0x000fea0003800200 */
.L_x_0:
[----:B------:R-:W0:Y:S02]  /*0e20*/  LDC.64 R2, c[0x0][0x3a0] ;  /* 0x0000e800ff027b82 */ /* 0x000e240000000a00 */
[----:B0-----:R-:W-:-:S05]  /*0e30*/  IMAD.WIDE R2, R0, 0x4, R2 ;  /* 0x0000000400027825 */ /* 0x001fca00078e0202 */
[----:B------:R-:W-:Y:S01]  /*0e40*/  STG.E desc[UR4][R2.64], R6 ;  /* 0x0000000602007986 */ /* 0x000fe2000c101904 */
[----:B------:R-:W-:Y:S05]  /*0e50*/  EXIT ;  /* 0x000000000000794d */ /* 0x000fea0003800000 */
.L_x_10:
[----:B------:R-:W-:-:S00]  /*0e60*/  BRA `(.L_x_10) ;  /* 0xfffffffc00fc7947 */ /* 0x000fc0000383ffff */
[----:B------:R-:W-:-:S00]  /*0e70*/  NOP ;  /* 0x0000000000007918 */ /* 0x000fc00000000000 */
        /* <DEDUP_REMOVED lines=8> */
.L_x_11:


//--------------------- .nv.shared.reserved.0     --------------------------
	.section	.nv.shared.reserved.0,"aw",@nobits
	.weak		__nv_reservedSMEM_offset_0_alias
	.size		__nv_reservedSMEM_offset_0_alias, 0, 64
	.other		__nv_reservedSMEM_offset_0_alias,@"STO_CUDA_RESERVED_SHARED STV_DEFAULT"
__nv_reservedSMEM_offset_0_alias:
	.zero		0
	.zero		64


//--------------------- .nv.constant0._Z15spmv_csr_kernelPiS_PfS0_S0_i --------------------------
	.section	.nv.constant0._Z15spmv_csr_kernelPiS_PfS0_S0_i,"a",@progbits
	.sectionflags	@""
	.align	4
.nv.constant0._Z15spmv_csr_kernelPiS_PfS0_S0_i:
	.zero		940


//--------------------- SYMBOLS --------------------------

	.type		.nv.reservedSmem.offset0,@object
	.size		.nv.reservedSmem.offset0,0x4
